//
// Generated by NVIDIA NVVM Compiler
//
// Compiler Build ID: CL-36424714
// Cuda compilation tools, release 13.0, V13.0.88
// Based on NVVM 20.0.0
//

.version 9.0
.target sm_100
.address_size 64

	// .globl	_Z9reductionPfi
// _ZZ9reductionPfiE10partialSum has been demoted
// _ZZ14reduction_lessPfiE10partialSum has been demoted
// _ZZ14reduction_morePfiS_E10partialSum has been demoted

.visible .entry _Z9reductionPfi(
	.param .u64 .ptr .align 1 _Z9reductionPfi_param_0,
	.param .u32 _Z9reductionPfi_param_1
)
{
	.reg .pred 	%p<5>;
	.reg .b32 	%r<13>;
	.reg .b32 	%f<6>;
	.reg .b64 	%rd<5>;
	// demoted variable
	.shared .align 4 .b8 _ZZ9reductionPfiE10partialSum[2048];
	ld.param.u64 	%rd2, [_Z9reductionPfi_param_0];
	cvta.to.global.u64 	%rd1, %rd2;
	mov.u32 	%r6, %ctaid.x;
	mov.u32 	%r12, %ntid.x;
	mov.u32 	%r7, %tid.x;
	mad.lo.s32 	%r2, %r6, %r12, %r7;
	mul.wide.s32 	%rd3, %r2, 4;
	add.s64 	%rd4, %rd1, %rd3;
	ld.global.f32 	%f1, [%rd4];
	shl.b32 	%r8, %r2, 2;
	mov.u32 	%r9, _ZZ9reductionPfiE10partialSum;
	add.s32 	%r3, %r9, %r8;
	st.shared.f32 	[%r3], %f1;
	bar.sync 	0;
	setp.lt.u32 	%p1, %r12, 2;
	@%p1 bra 	$L__BB0_4;
$L__BB0_1:
	shr.u32 	%r5, %r12, 1;
	bar.sync 	0;
	setp.ge.u32 	%p2, %r2, %r5;
	@%p2 bra 	$L__BB0_3;
	shl.b32 	%r10, %r5, 2;
	add.s32 	%r11, %r3, %r10;
	ld.shared.f32 	%f2, [%r11];
	ld.shared.f32 	%f3, [%r3];
	add.f32 	%f4, %f2, %f3;
	st.shared.f32 	[%r3], %f4;
$L__BB0_3:
	setp.gt.u32 	%p3, %r12, 3;
	mov.u32 	%r12, %r5;
	@%p3 bra 	$L__BB0_1;
$L__BB0_4:
	setp.ne.s32 	%p4, %r2, 0;
	@%p4 bra 	$L__BB0_6;
	ld.shared.f32 	%f5, [_ZZ9reductionPfiE10partialSum];
	st.global.f32 	[%rd1], %f5;
$L__BB0_6:
	ret;

}
	// .globl	_Z14reduction_lessPfi
.visible .entry _Z14reduction_lessPfi(
	.param .u64 .ptr .align 1 _Z14reduction_lessPfi_param_0,
	.param .u32 _Z14reduction_lessPfi_param_1
)
{
	.reg .pred 	%p<6>;
	.reg .b32 	%r<14>;
	.reg .b32 	%f<6>;
	.reg .b64 	%rd<5>;
	// demoted variable
	.shared .align 4 .b8 _ZZ14reduction_lessPfiE10partialSum[2048];
	ld.param.u64 	%rd2, [_Z14reduction_lessPfi_param_0];
	ld.param.u32 	%r6, [_Z14reduction_lessPfi_param_1];
	cvta.to.global.u64 	%rd1, %rd2;
	mov.u32 	%r7, %ctaid.x;
	mov.u32 	%r13, %ntid.x;
	mov.u32 	%r8, %tid.x;
	mad.lo.s32 	%r2, %r7, %r13, %r8;
	setp.ge.s32 	%p1, %r2, %r6;
	shl.b32 	%r9, %r2, 2;
	mov.u32 	%r10, _ZZ14reduction_lessPfiE10partialSum;
	add.s32 	%r3, %r10, %r9;
	@%p1 bra 	$L__BB1_2;
	mul.wide.s32 	%rd3, %r2, 4;
	add.s64 	%rd4, %rd1, %rd3;
	ld.global.f32 	%f1, [%rd4];
	st.shared.f32 	[%r3], %f1;
$L__BB1_2:
	bar.sync 	0;
	setp.lt.u32 	%p2, %r13, 2;
	@%p2 bra 	$L__BB1_6;
$L__BB1_3:
	shr.u32 	%r5, %r13, 1;
	bar.sync 	0;
	setp.ge.u32 	%p3, %r2, %r5;
	@%p3 bra 	$L__BB1_5;
	shl.b32 	%r11, %r5, 2;
	add.s32 	%r12, %r3, %r11;
	ld.shared.f32 	%f2, [%r12];
	ld.shared.f32 	%f3, [%r3];
	add.f32 	%f4, %f2, %f3;
	st.shared.f32 	[%r3], %f4;
$L__BB1_5:
	setp.gt.u32 	%p4, %r13, 3;
	mov.u32 	%r13, %r5;
	@%p4 bra 	$L__BB1_3;
$L__BB1_6:
	setp.ne.s32 	%p5, %r2, 0;
	@%p5 bra 	$L__BB1_8;
	ld.shared.f32 	%f5, [_ZZ14reduction_lessPfiE10partialSum];
	st.global.f32 	[%rd1], %f5;
$L__BB1_8:
	ret;

}
	// .globl	_Z14reduction_morePfiS_
.visible .entry _Z14reduction_morePfiS_(
	.param .u64 .ptr .align 1 _Z14reduction_morePfiS__param_0,
	.param .u32 _Z14reduction_morePfiS__param_1,
	.param .u64 .ptr .align 1 _Z14reduction_morePfiS__param_2
)
{
	.reg .pred 	%p<6>;
	.reg .b32 	%r<17>;
	.reg .b32 	%f<8>;
	.reg .b64 	%rd<11>;
	// demoted variable
	.shared .align 4 .b8 _ZZ14reduction_morePfiS_E10partialSum[2048];
	ld.param.u64 	%rd1, [_Z14reduction_morePfiS__param_0];
	ld.param.u32 	%r8, [_Z14reduction_morePfiS__param_1];
	ld.param.u64 	%rd2, [_Z14reduction_morePfiS__param_2];
	mov.u32 	%r1, %tid.x;
	mov.u32 	%r2, %ctaid.x;
	mov.u32 	%r16, %ntid.x;
	mul.lo.s32 	%r9, %r16, %r2;
	shl.b32 	%r10, %r9, 1;
	add.s32 	%r4, %r10, %r1;
	setp.ge.s32 	%p1, %r4, %r8;
	shl.b32 	%r11, %r1, 2;
	mov.u32 	%r12, _ZZ14reduction_morePfiS_E10partialSum;
	add.s32 	%r5, %r12, %r11;
	@%p1 bra 	$L__BB2_2;
	cvta.to.global.u64 	%rd3, %rd1;
	mul.wide.s32 	%rd4, %r4, 4;
	add.s64 	%rd5, %rd3, %rd4;
	ld.global.f32 	%f1, [%rd5];
	add.s32 	%r13, %r4, %r16;
	mul.wide.u32 	%rd6, %r13, 4;
	add.s64 	%rd7, %rd3, %rd6;
	ld.global.f32 	%f2, [%rd7];
	add.f32 	%f3, %f1, %f2;
	st.shared.f32 	[%r5], %f3;
$L__BB2_2:
	bar.sync 	0;
	setp.lt.u32 	%p2, %r16, 2;
	@%p2 bra 	$L__BB2_6;
$L__BB2_3:
	shr.u32 	%r7, %r16, 1;
	bar.sync 	0;
	setp.ge.u32 	%p3, %r1, %r7;
	@%p3 bra 	$L__BB2_5;
	shl.b32 	%r14, %r7, 2;
	add.s32 	%r15, %r5, %r14;
	ld.shared.f32 	%f4, [%r15];
	ld.shared.f32 	%f5, [%r5];
	add.f32 	%f6, %f4, %f5;
	st.shared.f32 	[%r5], %f6;
$L__BB2_5:
	setp.gt.u32 	%p4, %r16, 3;
	mov.u32 	%r16, %r7;
	@%p4 bra 	$L__BB2_3;
$L__BB2_6:
	setp.ne.s32 	%p5, %r1, 0;
	@%p5 bra 	$L__BB2_8;
	ld.shared.f32 	%f7, [_ZZ14reduction_morePfiS_E10partialSum];
	cvta.to.global.u64 	%rd8, %rd2;
	mul.wide.u32 	%rd9, %r2, 4;
	add.s64 	%rd10, %rd8, %rd9;
	st.global.f32 	[%rd10], %f7;
$L__BB2_8:
	ret;

}


// ===== COMPILED SASS (sm_100) =====

	.target	sm_100

	.elftype	@"ET_EXEC"


//--------------------- .note.nv.tkinfo           --------------------------
	.section	.note.nv.tkinfo,"",@"SHT_NOTE"
	.sectionflags	@"SHF_NOTE_NV_TKINFO"
	.tkinfo
        /*0018*/ 	.word	0x00000002
        /*0030*/ 	.string	""
        /*0030*/ 	.string	"ptxas"
        /*0030*/ 	.string	"Cuda compilation tools, release 13.0, V13.0.88"
        /*0030*/ 	.string	"Build cuda_13.0.r13.0/compiler.36424714_0"
        /*0030*/ 	.string	"-arch sm_100 -m 64 "



//--------------------- .note.nv.cuinfo           --------------------------
	.section	.note.nv.cuinfo,"",@"SHT_NOTE"
	.sectionflags	@"SHF_NOTE_NV_CUINFO"
        /*0018*/ 	.short	0x0002
        /*001a*/ 	.short	0x0064
        /*001c*/ 	.short	0x0082
	.zero		2


//--------------------- .nv.info                  --------------------------
	.section	.nv.info,"",@"SHT_CUDA_INFO"
	.align	4


	//----- nvinfo : EIATTR_REGCOUNT
	.align		4
        /*0000*/ 	.byte	0x04, 0x2f
        /*0002*/ 	.short	(.L_1 - .L_0)
	.align		4
.L_0:
        /*0004*/ 	.word	index@(_Z9reductionPfi)
        /*0008*/ 	.word	0x0000000a


	//----- nvinfo : EIATTR_FRAME_SIZE
	.align		4
.L_1:
        /*000c*/ 	.byte	0x04, 0x11
        /*000e*/ 	.short	(.L_3 - .L_2)
	.align		4
.L_2:
        /*0010*/ 	.word	index@(_Z9reductionPfi)
        /*0014*/ 	.word	0x00000000


	//----- nvinfo : EIATTR_REGCOUNT
	.align		4
.L_3:
        /*0018*/ 	.byte	0x04, 0x2f
        /*001a*/ 	.short	(.L_5 - .L_4)
	.align		4
.L_4:
        /*001c*/ 	.word	index@(_Z14reduction_lessPfi)
        /*0020*/ 	.word	0x00000009


	//----- nvinfo : EIATTR_FRAME_SIZE
	.align		4
.L_5:
        /*0024*/ 	.byte	0x04, 0x11
        /*0026*/ 	.short	(.L_7 - .L_6)
	.align		4
.L_6:
        /*0028*/ 	.word	index@(_Z14reduction_lessPfi)
        /*002c*/ 	.word	0x00000000


	//----- nvinfo : EIATTR_REGCOUNT
	.align		4
.L_7:
        /*0030*/ 	.byte	0x04, 0x2f
        /*0032*/ 	.short	(.L_9 - .L_8)
	.align		4
.L_8:
        /*0034*/ 	.word	index@(_Z14reduction_morePfiS_)
        /*0038*/ 	.word	0x0000000e


	//----- nvinfo : EIATTR_FRAME_SIZE
	.align		4
.L_9:
        /*003c*/ 	.byte	0x04, 0x11
        /*003e*/ 	.short	(.L_11 - .L_10)
	.align		4
.L_10:
        /*0040*/ 	.word	index@(_Z14reduction_morePfiS_)
        /*0044*/ 	.word	0x00000000


	//----- nvinfo : EIATTR_MIN_STACK_SIZE
	.align		4
.L_11:
        /*0048*/ 	.byte	0x04, 0x12
        /*004a*/ 	.short	(.L_13 - .L_12)
	.align		4
.L_12:
        /*004c*/ 	.word	index@(_Z14reduction_morePfiS_)
        /*0050*/ 	.word	0x00000000


	//----- nvinfo : EIATTR_MIN_STACK_SIZE
	.align		4
.L_13:
        /*0054*/ 	.byte	0x04, 0x12
        /*0056*/ 	.short	(.L_15 - .L_14)
	.align		4
.L_14:
        /*0058*/ 	.word	index@(_Z14reduction_lessPfi)
        /*005c*/ 	.word	0x00000000


	//----- nvinfo : EIATTR_MIN_STACK_SIZE
	.align		4
.L_15:
        /*0060*/ 	.byte	0x04, 0x12
        /*0062*/ 	.short	(.L_17 - .L_16)
	.align		4
.L_16:
        /*0064*/ 	.word	index@(_Z9reductionPfi)
        /*0068*/ 	.word	0x00000000
.L_17:


//--------------------- .nv.compat                --------------------------
	.section	.nv.compat,"",@"SHT_CUDA_COMPAT_INFO"
	.align	4
        /*0000*/ 	.byte	0x02, 0x09, 0x00, 0x00, 0x02, 0x02, 0x01, 0x00, 0x02, 0x05, 0x05, 0x00, 0x03, 0x07, 0x01, 0x01
        /*0010*/ 	.byte	0x02, 0x03, 0x00, 0x00, 0x02, 0x06, 0x01, 0x00, 0x04, 0x0b, 0x08, 0x00, 0x09, 0x00, 0x00, 0x00
        /*0020*/ 	.byte	0x00, 0x00, 0x00, 0x00


//--------------------- .nv.info._Z14reduction_morePfiS_ --------------------------
	.section	.nv.info._Z14reduction_morePfiS_,"",@"SHT_CUDA_INFO"
	.sectionflags	@""
	.align	4


	//----- nvinfo : EIATTR_CUDA_API_VERSION
	.align		4
        /*0000*/ 	.byte	0x04, 0x37
        /*0002*/ 	.short	(.L_19 - .L_18)
.L_18:
        /*0004*/ 	.word	0x00000082


	//----- nvinfo : EIATTR_KPARAM_INFO
	.align		4
.L_19:
        /*0008*/ 	.byte	0x04, 0x17
        /*000a*/ 	.short	(.L_21 - .L_20)
.L_20:
        /*000c*/ 	.word	0x00000000
        /*0010*/ 	.short	0x0002
        /*0012*/ 	.short	0x0010
        /*0014*/ 	.byte	0x00, 0xf5, 0x21, 0x00


	//----- nvinfo : EIATTR_KPARAM_INFO
	.align		4
.L_21:
        /*0018*/ 	.byte	0x04, 0x17
        /*001a*/ 	.short	(.L_23 - .L_22)
.L_22:
        /*001c*/ 	.word	0x00000000
        /*0020*/ 	.short	0x0001
        /*0022*/ 	.short	0x0008
        /*0024*/ 	.byte	0x00, 0xf0, 0x11, 0x00


	//----- nvinfo : EIATTR_KPARAM_INFO
	.align		4
.L_23:
        /*0028*/ 	.byte	0x04, 0x17
        /*002a*/ 	.short	(.L_25 - .L_24)
.L_24:
        /*002c*/ 	.word	0x00000000
        /*0030*/ 	.short	0x0000
        /*0032*/ 	.short	0x0000
        /*0034*/ 	.byte	0x00, 0xf5, 0x21, 0x00


	//----- nvinfo : EIATTR_SPARSE_MMA_MASK
	.align		4
.L_25:
        /*0038*/ 	.byte	0x03, 0x50
        /*003a*/ 	.short	0x0000


	//----- nvinfo : EIATTR_MAXREG_COUNT
	.align		4
        /*003c*/ 	.byte	0x03, 0x1b
        /*003e*/ 	.short	0x00ff


	//----- nvinfo : EIATTR_NUM_BARRIERS
	.align		4
        /*0040*/ 	.byte	0x02, 0x4c
        /*0042*/ 	.byte	0x01
	.zero		1


	//----- nvinfo : EIATTR_MERCURY_ISA_VERSION
	.align		4
        /*0044*/ 	.byte	0x03, 0x5f
        /*0046*/ 	.short	0x0101


	//----- nvinfo : EIATTR_VRC_CTA_INIT_COUNT
	.align		4
        /*0048*/ 	.byte	0x02, 0x4a
	.zero		1
	.zero		1


	//----- nvinfo : EIATTR_EXIT_INSTR_OFFSETS
	.align		4
        /*004c*/ 	.byte	0x04, 0x1c
        /*004e*/ 	.short	(.L_27 - .L_26)


	//   ....[0]....
.L_26:
        /*0050*/ 	.word	0x00000250


	//   ....[1]....
        /*0054*/ 	.word	0x000002d0


	//----- nvinfo : EIATTR_CBANK_PARAM_SIZE
	.align		4
.L_27:
        /*0058*/ 	.byte	0x03, 0x19
        /*005a*/ 	.short	0x0018


	//----- nvinfo : EIATTR_PARAM_CBANK
	.align		4
        /*005c*/ 	.byte	0x04, 0x0a
        /*005e*/ 	.short	(.L_29 - .L_28)
	.align		4
.L_28:
        /*0060*/ 	.word	index@(.nv.constant0._Z14reduction_morePfiS_)
        /*0064*/ 	.short	0x0380
        /*0066*/ 	.short	0x0018


	//----- nvinfo : EIATTR_SW_WAR
	.align		4
.L_29:
        /*0068*/ 	.byte	0x04, 0x36
        /*006a*/ 	.short	(.L_31 - .L_30)
.L_30:
        /*006c*/ 	.word	0x00000008
.L_31:


//--------------------- .nv.info._Z14reduction_lessPfi --------------------------
	.section	.nv.info._Z14reduction_lessPfi,"",@"SHT_CUDA_INFO"
	.sectionflags	@""
	.align	4


	//----- nvinfo : EIATTR_CUDA_API_VERSION
	.align		4
        /*0000*/ 	.byte	0x04, 0x37
        /*0002*/ 	.short	(.L_33 - .L_32)
.L_32:
        /*0004*/ 	.word	0x00000082


	//----- nvinfo : EIATTR_KPARAM_INFO
	.align		4
.L_33:
        /*0008*/ 	.byte	0x04, 0x17
        /*000a*/ 	.short	(.L_35 - .L_34)
.L_34:
        /*000c*/ 	.word	0x00000000
        /*0010*/ 	.short	0x0001
        /*0012*/ 	.short	0x0008
        /*0014*/ 	.byte	0x00, 0xf0, 0x11, 0x00


	//----- nvinfo : EIATTR_KPARAM_INFO
	.align		4
.L_35:
        /*0018*/ 	.byte	0x04, 0x17
        /*001a*/ 	.short	(.L_37 - .L_36)
.L_36:
        /*001c*/ 	.word	0x00000000
        /*0020*/ 	.short	0x0000
        /*0022*/ 	.short	0x0000
        /*0024*/ 	.byte	0x00, 0xf5, 0x21, 0x00


	//----- nvinfo : EIATTR_SPARSE_MMA_MASK
	.align		4
.L_37:
        /*0028*/ 	.byte	0x03, 0x50
        /*002a*/ 	.short	0x0000


	//----- nvinfo : EIATTR_MAXREG_COUNT
	.align		4
        /*002c*/ 	.byte	0x03, 0x1b
        /*002e*/ 	.short	0x00ff


	//----- nvinfo : EIATTR_NUM_BARRIERS
	.align		4
        /*0030*/ 	.byte	0x02, 0x4c
        /*0032*/ 	.byte	0x01
	.zero		1


	//----- nvinfo : EIATTR_MERCURY_ISA_VERSION
	.align		4
        /*0034*/ 	.byte	0x03, 0x5f
        /*0036*/ 	.short	0x0101


	//----- nvinfo : EIATTR_VRC_CTA_INIT_COUNT
	.align		4
        /*0038*/ 	.byte	0x02, 0x4a
	.zero		1
	.zero		1


	//----- nvinfo : EIATTR_EXIT_INSTR_OFFSETS
	.align		4
        /*003c*/ 	.byte	0x04, 0x1c
        /*003e*/ 	.short	(.L_39 - .L_38)


	//   ....[0]....
.L_38:
        /*0040*/ 	.word	0x000001f0


	//   ....[1]....
        /*0044*/ 	.word	0x00000260


	//----- nvinfo : EIATTR_CBANK_PARAM_SIZE
	.align		4
.L_39:
        /*0048*/ 	.byte	0x03, 0x19
        /*004a*/ 	.short	0x000c


	//----- nvinfo : EIATTR_PARAM_CBANK
	.align		4
        /*004c*/ 	.byte	0x04, 0x0a
        /*004e*/ 	.short	(.L_41 - .L_40)
	.align		4
.L_40:
        /*0050*/ 	.word	index@(.nv.constant0._Z14reduction_lessPfi)
        /*0054*/ 	.short	0x0380
        /*0056*/ 	.short	0x000c


	//----- nvinfo : EIATTR_SW_WAR
	.align		4
.L_41:
        /*0058*/ 	.byte	0x04, 0x36
        /*005a*/ 	.short	(.L_43 - .L_42)
.L_42:
        /*005c*/ 	.word	0x00000008
.L_43:


//--------------------- .nv.info._Z9reductionPfi  --------------------------
	.section	.nv.info._Z9reductionPfi,"",@"SHT_CUDA_INFO"
	.sectionflags	@""
	.align	4


	//----- nvinfo : EIATTR_CUDA_API_VERSION
	.align		4
        /*0000*/ 	.byte	0x04, 0x37
        /*0002*/ 	.short	(.L_45 - .L_44)
.L_44:
        /*0004*/ 	.word	0x00000082


	//----- nvinfo : EIATTR_KPARAM_INFO
	.align		4
.L_45:
        /*0008*/ 	.byte	0x04, 0x17
        /*000a*/ 	.short	(.L_47 - .L_46)
.L_46:
        /*000c*/ 	.word	0x00000000
        /*0010*/ 	.short	0x0001
        /*0012*/ 	.short	0x0008
        /*0014*/ 	.byte	0x00, 0xf0, 0x11, 0x00


	//----- nvinfo : EIATTR_KPARAM_INFO
	.align		4
.L_47:
        /*0018*/ 	.byte	0x04, 0x17
        /*001a*/ 	.short	(.L_49 - .L_48)
.L_48:
        /*001c*/ 	.word	0x00000000
        /*0020*/ 	.short	0x0000
        /*0022*/ 	.short	0x0000
        /*0024*/ 	.byte	0x00, 0xf5, 0x21, 0x00


	//----- nvinfo : EIATTR_SPARSE_MMA_MASK
	.align		4
.L_49:
        /*0028*/ 	.byte	0x03, 0x50
        /*002a*/ 	.short	0x0000


	//----- nvinfo : EIATTR_MAXREG_COUNT
	.align		4
        /*002c*/ 	.byte	0x03, 0x1b
        /*002e*/ 	.short	0x00ff


	//----- nvinfo : EIATTR_NUM_BARRIERS
	.align		4
        /*0030*/ 	.byte	0x02, 0x4c
        /*0032*/ 	.byte	0x01
	.zero		1


	//----- nvinfo : EIATTR_MERCURY_ISA_VERSION
	.align		4
        /*0034*/ 	.byte	0x03, 0x5f
        /*0036*/ 	.short	0x0101


	//----- nvinfo : EIATTR_VRC_CTA_INIT_COUNT
	.align		4
        /*0038*/ 	.byte	0x02, 0x4a
	.zero		1
	.zero		1


	//----- nvinfo : EIATTR_EXIT_INSTR_OFFSETS
	.align		4
        /*003c*/ 	.byte	0x04, 0x1c
        /*003e*/ 	.short	(.L_51 - .L_50)


	//   ....[0]....
.L_50:
        /*0040*/ 	.word	0x000001d0


	//   ....[1]....
        /*0044*/ 	.word	0x00000240


	//----- nvinfo : EIATTR_CBANK_PARAM_SIZE
	.align		4
.L_51:
        /*0048*/ 	.byte	0x03, 0x19
        /*004a*/ 	.short	0x000c


	//----- nvinfo : EIATTR_PARAM_CBANK
	.align		4
        /*004c*/ 	.byte	0x04, 0x0a
        /*004e*/ 	.short	(.L_53 - .L_52)
	.align		4
.L_52:
        /*0050*/ 	.word	index@(.nv.constant0._Z9reductionPfi)
        /*0054*/ 	.short	0x0380
        /*0056*/ 	.short	0x000c


	//----- nvinfo : EIATTR_SW_WAR
	.align		4
.L_53:
        /*0058*/ 	.byte	0x04, 0x36
        /*005a*/ 	.short	(.L_55 - .L_54)
.L_54:
        /*005c*/ 	.word	0x00000008
.L_55:


//--------------------- .nv.callgraph             --------------------------
	.section	.nv.callgraph,"",@"SHT_CUDA_CALLGRAPH"
	.align	4
	.sectionentsize	8
	.align		4
        /*0000*/ 	.word	0x00000000
	.align		4
        /*0004*/ 	.word	0xffffffff
	.align		4
        /*0008*/ 	.word	0x00000000
	.align		4
        /*000c*/ 	.word	0xfffffffe
	.align		4
        /*0010*/ 	.word	0x00000000
	.align		4
        /*0014*/ 	.word	0xfffffffd
	.align		4
        /*0018*/ 	.word	0x00000000
	.align		4
        /*001c*/ 	.word	0xfffffffc


//--------------------- .text._Z14reduction_morePfiS_ --------------------------
	.section	.text._Z14reduction_morePfiS_,"ax",@progbits
	.align	128
        .global         _Z14reduction_morePfiS_
        .type           _Z14reduction_morePfiS_,@function
        .size           _Z14reduction_morePfiS_,(.L_x_9 - _Z14reduction_morePfiS_)
        .other          _Z14reduction_morePfiS_,@"STO_CUDA_ENTRY STV_DEFAULT"
_Z14reduction_morePfiS_:
.text._Z14reduction_morePfiS_:
[----:B------:R-:W-:Y:S01]  /*0000*/  LDC R1, c[0x0][0x37c] ;  /* 0x0000df00ff017b82 */ /* 0x000fe20000000800 */
[----:B------:R-:W0:Y:S01]  /*0010*/  S2R R11, SR_CTAID.X ;  /* 0x00000000000b7919 */ /* 0x000e220000002500 */
[----:B------:R-:W1:Y:S01]  /*0020*/  LDCU UR4, c[0x0][0x360] ;  /* 0x00006c00ff0477ac */ /* 0x000e620008000800 */
[----:B------:R-:W2:Y:S01]  /*0030*/  S2R R9, SR_TID.X ;  /* 0x0000000000097919 */ /* 0x000ea20000002100 */
[----:B------:R-:W3:Y:S01]  /*0040*/  LDCU UR5, c[0x0][0x388] ;  /* 0x00007100ff0577ac */ /* 0x000ee20008000800 */
[----:B------:R-:W4:Y:S01]  /*0050*/  LDCU.64 UR6, c[0x0][0x358] ;  /* 0x00006b00ff0677ac */ /* 0x000f220008000a00 */
[----:B-1----:R-:W-:Y:S01]  /*0060*/  MOV R6, UR4 ;  /* 0x0000000400067c02 */ /* 0x002fe20008000f00 */
[----:B0-----:R-:W-:-:S04]  /*0070*/  IMAD R0, R11, UR4, RZ ;  /* 0x000000040b007c24 */ /* 0x001fc8000f8e02ff */
[----:B--2---:R-:W-:-:S05]  /*0080*/  IMAD R3, R0, 0x2, R9 ;  /* 0x0000000200037824 */ /* 0x004fca00078e0209 */
[----:B---3--:R-:W-:-:S13]  /*0090*/  ISETP.GE.AND P1, PT, R3, UR5, PT ;  /* 0x0000000503007c0c */ /* 0x008fda000bf26270 */
[----:B------:R-:W0:Y:S01]  /*00a0*/  @!P1 LDC.64 R4, c[0x0][0x380] ;  /* 0x0000e000ff049b82 */ /* 0x000e220000000a00 */
[C---:B------:R-:W-:Y:S02]  /*00b0*/  @!P1 IMAD.IADD R7, R3.reuse, 0x1, R6 ;  /* 0x0000000103079824 */ /* 0x040fe400078e0206 */
[----:B0-----:R-:W-:-:S04]  /*00c0*/  @!P1 IMAD.WIDE R2, R3, 0x4, R4 ;  /* 0x0000000403029825 */ /* 0x001fc800078e0204 */
[----:B------:R-:W-:Y:S02]  /*00d0*/  @!P1 IMAD.WIDE.U32 R4, R7, 0x4, R4 ;  /* 0x0000000407049825 */ /* 0x000fe400078e0004 */
[----:B----4-:R-:W2:Y:S04]  /*00e0*/  @!P1 LDG.E R2, desc[UR6][R2.64] ;  /* 0x0000000602029981 */ /* 0x010ea8000c1e1900 */
[----:B------:R-:W2:Y:S01]  /*00f0*/  @!P1 LDG.E R5, desc[UR6][R4.64] ;  /* 0x0000000604059981 */ /* 0x000ea2000c1e1900 */
[----:B------:R-:W0:Y:S01]  /*0100*/  S2UR UR5, SR_CgaCtaId ;  /* 0x00000000000579c3 */ /* 0x000e220000008800 */
[----:B------:R-:W-:Y:S01]  /*0110*/  UMOV UR4, 0x400 ;  /* 0x0000040000047882 */ /* 0x000fe20000000000 */
[----:B------:R-:W-:Y:S02]  /*0120*/  ISETP.GE.U32.AND P2, PT, R6, 0x2, PT ;  /* 0x000000020600780c */ /* 0x000fe40003f46070 */
[----:B------:R-:W-:Y:S01]  /*0130*/  ISETP.NE.AND P0, PT, R9, RZ, PT ;  /* 0x000000ff0900720c */ /* 0x000fe20003f05270 */
[----:B0-----:R-:W-:-:S06]  /*0140*/  ULEA UR4, UR5, UR4, 0x18 ;  /* 0x0000000405047291 */ /* 0x001fcc000f8ec0ff */
[----:B------:R-:W-:Y:S01]  /*0150*/  LEA R0, R9, UR4, 0x2 ;  /* 0x0000000409007c11 */ /* 0x000fe2000f8e10ff */
[----:B--2---:R-:W-:-:S05]  /*0160*/  @!P1 FADD R7, R2, R5 ;  /* 0x0000000502079221 */ /* 0x004fca0000000000 */
[----:B------:R0:W-:Y:S01]  /*0170*/  @!P1 STS [R0], R7 ;  /* 0x0000000700009388 */ /* 0x0001e20000000800 */
[----:B------:R-:W-:Y:S06]  /*0180*/  BAR.SYNC.DEFER_BLOCKING 0x0 ;  /* 0x0000000000007b1d */ /* 0x000fec0000010000 */
[----:B------:R-:W-:Y:S05]  /*0190*/  @!P2 BRA `(.L_x_0) ;  /* 0x00000000002ca947 */ /* 0x000fea0003800000 */
.L_x_1:
[----:B------:R-:W-:Y:S01]  /*01a0*/  BAR.SYNC.DEFER_BLOCKING 0x0 ;  /* 0x0000000000007b1d */ /* 0x000fe20000010000 */
[----:B------:R-:W-:-:S04]  /*01b0*/  SHF.R.U32.HI R4, RZ, 0x1, R6 ;  /* 0x00000001ff047819 */ /* 0x000fc80000011606 */
[----:B------:R-:W-:-:S13]  /*01c0*/  ISETP.GE.U32.AND P1, PT, R9, R4, PT ;  /* 0x000000040900720c */ /* 0x000fda0003f26070 */
[----:B------:R-:W-:Y:S01]  /*01d0*/  @!P1 LEA R2, R4, R0, 0x2 ;  /* 0x0000000004029211 */ /* 0x000fe200078e10ff */
[----:B------:R-:W-:Y:S05]  /*01e0*/  @!P1 LDS R3, [R0] ;  /* 0x0000000000039984 */ /* 0x000fea0000000800 */
[----:B------:R-:W1:Y:S02]  /*01f0*/  @!P1 LDS R2, [R2] ;  /* 0x0000000002029984 */ /* 0x000e640000000800 */
[----:B-1----:R-:W-:-:S05]  /*0200*/  @!P1 FADD R3, R2, R3 ;  /* 0x0000000302039221 */ /* 0x002fca0000000000 */
[----:B------:R1:W-:Y:S01]  /*0210*/  @!P1 STS [R0], R3 ;  /* 0x0000000300009388 */ /* 0x0003e20000000800 */
[----:B------:R-:W-:Y:S01]  /*0220*/  ISETP.GT.U32.AND P1, PT, R6, 0x3, PT ;  /* 0x000000030600780c */ /* 0x000fe20003f24070 */
[----:B------:R-:W-:-:S12]  /*0230*/  IMAD.MOV.U32 R6, RZ, RZ, R4 ;  /* 0x000000ffff067224 */ /* 0x000fd800078e0004 */
[----:B-1----:R-:W-:Y:S05]  /*0240*/  @P1 BRA `(.L_x_1) ;  /* 0xfffffffc00d41947 */ /* 0x002fea000383ffff */
.L_x_0:
[----:B------:R-:W-:Y:S05]  /*0250*/  @P0 EXIT ;  /* 0x000000000000094d */ /* 0x000fea0003800000 */
[----:B------:R-:W1:Y:S01]  /*0260*/  S2UR UR5, SR_CgaCtaId ;  /* 0x00000000000579c3 */ /* 0x000e620000008800 */
[----:B------:R-:W-:-:S07]  /*0270*/  UMOV UR4, 0x400 ;  /* 0x0000040000047882 */ /* 0x000fce0000000000 */
[----:B------:R-:W2:Y:S01]  /*0280*/  LDC.64 R2, c[0x0][0x390] ;  /* 0x0000e400ff027b82 */ /* 0x000ea20000000a00 */
[----:B-1----:R-:W-:Y:S01]  /*0290*/  ULEA UR4, UR5, UR4, 0x18 ;  /* 0x0000000405047291 */ /* 0x002fe2000f8ec0ff */
[----:B--2---:R-:W-:-:S08]  /*02a0*/  IMAD.WIDE.U32 R2, R11, 0x4, R2 ;  /* 0x000000040b027825 */ /* 0x004fd000078e0002 */
[----:B------:R-:W1:Y:S04]  /*02b0*/  LDS R5, [UR4] ;  /* 0x00000004ff057984 */ /* 0x000e680008000800 */
[----:B-1----:R-:W-:Y:S01]  /*02c0*/  STG.E desc[UR6][R2.64], R5 ;  /* 0x0000000502007986 */ /* 0x002fe2000c101906 */
[----:B------:R-:W-:Y:S05]  /*02d0*/  EXIT ;  /* 0x000000000000794d */ /* 0x000fea0003800000 */
.L_x_2:
[----:B------:R-:W-:-:S00]  /*02e0*/  BRA `(.L_x_2) ;  /* 0xfffffffc00fc7947 */ /* 0x000fc0000383ffff */
[----:B------:R-:W-:-:S00]  /*02f0*/  NOP ;  /* 0x0000000000007918 */ /* 0x000fc00000000000 */
        /* <DEDUP_REMOVED lines=8> */
.L_x_9:


//--------------------- .text._Z14reduction_lessPfi --------------------------
	.section	.text._Z14reduction_lessPfi,"ax",@progbits
	.align	128
        .global         _Z14reduction_lessPfi
        .type           _Z14reduction_lessPfi,@function
        .size           _Z14reduction_lessPfi,(.L_x_10 - _Z14reduction_lessPfi)
        .other          _Z14reduction_lessPfi,@"STO_CUDA_ENTRY STV_DEFAULT"
_Z14reduction_lessPfi:
.text._Z14reduction_lessPfi:
[----:B------:R-:W-:Y:S01]  /*0000*/  LDC R1, c[0x0][0x37c] ;  /* 0x0000df00ff017b82 */ /* 0x000fe20000000800 */
[----:B------:R-:W0:Y:S07]  /*0010*/  S2R R5, SR_TID.X ;  /* 0x0000000000057919 */ /* 0x000e2e0000002100 */
[----:B------:R-:W0:Y:S01]  /*0020*/  S2UR UR4, SR_CTAID.X ;  /* 0x00000000000479c3 */ /* 0x000e220000002500 */
[----:B------:R-:W1:Y:S01]  /*0030*/  LDCU UR5, c[0x0][0x388] ;  /* 0x00007100ff0577ac */ /* 0x000e620008000800 */
[----:B------:R-:W2:Y:S06]  /*0040*/  LDCU.64 UR6, c[0x0][0x358] ;  /* 0x00006b00ff0677ac */ /* 0x000eac0008000a00 */
[----:B------:R-:W0:Y:S02]  /*0050*/  LDC R4, c[0x0][0x360] ;  /* 0x0000d800ff047b82 */ /* 0x000e240000000800 */
[----:B0-----:R-:W-:-:S05]  /*0060*/  IMAD R5, R4, UR4, R5 ;  /* 0x0000000404057c24 */ /* 0x001fca000f8e0205 */
[----:B-1----:R-:W-:-:S13]  /*0070*/  ISETP.GE.AND P1, PT, R5, UR5, PT ;  /* 0x0000000505007c0c */ /* 0x002fda000bf26270 */
[----:B------:R-:W0:Y:S02]  /*0080*/  @!P1 LDC.64 R2, c[0x0][0x380] ;  /* 0x0000e000ff029b82 */ /* 0x000e240000000a00 */
[----:B0-----:R-:W-:-:S06]  /*0090*/  @!P1 IMAD.WIDE R2, R5, 0x4, R2 ;  /* 0x0000000405029825 */ /* 0x001fcc00078e0202 */
[----:B--2---:R-:W2:Y:S01]  /*00a0*/  @!P1 LDG.E R3, desc[UR6][R2.64] ;  /* 0x0000000602039981 */ /* 0x004ea2000c1e1900 */
[----:B------:R-:W0:Y:S01]  /*00b0*/  S2UR UR5, SR_CgaCtaId ;  /* 0x00000000000579c3 */ /* 0x000e220000008800 */
[----:B------:R-:W-:Y:S01]  /*00c0*/  UMOV UR4, 0x400 ;  /* 0x0000040000047882 */ /* 0x000fe20000000000 */
[----:B------:R-:W-:Y:S02]  /*00d0*/  ISETP.GE.U32.AND P2, PT, R4, 0x2, PT ;  /* 0x000000020400780c */ /* 0x000fe40003f46070 */
[----:B------:R-:W-:Y:S01]  /*00e0*/  ISETP.NE.AND P0, PT, R5, RZ, PT ;  /* 0x000000ff0500720c */ /* 0x000fe20003f05270 */
[----:B0-----:R-:W-:-:S06]  /*00f0*/  ULEA UR4, UR5, UR4, 0x18 ;  /* 0x0000000405047291 */ /* 0x001fcc000f8ec0ff */
[----:B------:R-:W-:-:S05]  /*0100*/  LEA R0, R5, UR4, 0x2 ;  /* 0x0000000405007c11 */ /* 0x000fca000f8e10ff */
[----:B--2---:R0:W-:Y:S01]  /*0110*/  @!P1 STS [R0], R3 ;  /* 0x0000000300009388 */ /* 0x0041e20000000800 */
[----:B------:R-:W-:Y:S06]  /*0120*/  BAR.SYNC.DEFER_BLOCKING 0x0 ;  /* 0x0000000000007b1d */ /* 0x000fec0000010000 */
[----:B------:R-:W-:Y:S05]  /*0130*/  @!P2 BRA `(.L_x_3) ;  /* 0x00000000002ca947 */ /* 0x000fea0003800000 */
.L_x_4:
[----:B------:R-:W-:Y:S01]  /*0140*/  BAR.SYNC.DEFER_BLOCKING 0x0 ;  /* 0x0000000000007b1d */ /* 0x000fe20000010000 */
[----:B------:R-:W-:-:S04]  /*0150*/  SHF.R.U32.HI R6, RZ, 0x1, R4 ;  /* 0x00000001ff067819 */ /* 0x000fc80000011604 */
[----:B------:R-:W-:-:S13]  /*0160*/  ISETP.GE.U32.AND P1, PT, R5, R6, PT ;  /* 0x000000060500720c */ /* 0x000fda0003f26070 */
[----:B------:R-:W-:Y:S01]  /*0170*/  @!P1 IMAD R2, R6, 0x4, R0 ;  /* 0x0000000406029824 */ /* 0x000fe200078e0200 */
[----:B0-----:R-:W-:Y:S05]  /*0180*/  @!P1 LDS R3, [R0] ;  /* 0x0000000000039984 */ /* 0x001fea0000000800 */
[----:B------:R-:W0:Y:S02]  /*0190*/  @!P1 LDS R2, [R2] ;  /* 0x0000000002029984 */ /* 0x000e240000000800 */
[----:B0-----:R-:W-:-:S05]  /*01a0*/  @!P1 FADD R3, R2, R3 ;  /* 0x0000000302039221 */ /* 0x001fca0000000000 */
[----:B------:R1:W-:Y:S01]  /*01b0*/  @!P1 STS [R0], R3 ;  /* 0x0000000300009388 */ /* 0x0003e20000000800 */
[----:B------:R-:W-:Y:S01]  /*01c0*/  ISETP.GT.U32.AND P1, PT, R4, 0x3, PT ;  /* 0x000000030400780c */ /* 0x000fe20003f24070 */
[----:B------:R-:W-:-:S12]  /*01d0*/  IMAD.MOV.U32 R4, RZ, RZ, R6 ;  /* 0x000000ffff047224 */ /* 0x000fd800078e0006 */
[----:B-1----:R-:W-:Y:S05]  /*01e0*/  @P1 BRA `(.L_x_4) ;  /* 0xfffffffc00d41947 */ /* 0x002fea000383ffff */
.L_x_3:
[----:B------:R-:W-:Y:S05]  /*01f0*/  @P0 EXIT ;  /* 0x000000000000094d */ /* 0x000fea0003800000 */
[----:B------:R-:W1:Y:S01]  /*0200*/  S2UR UR5, SR_CgaCtaId ;  /* 0x00000000000579c3 */ /* 0x000e620000008800 */
[----:B------:R-:W-:-:S07]  /*0210*/  UMOV UR4, 0x400 ;  /* 0x0000040000047882 */ /* 0x000fce0000000000 */
[----:B0-----:R-:W0:Y:S01]  /*0220*/  LDC.64 R2, c[0x0][0x380] ;  /* 0x0000e000ff027b82 */ /* 0x001e220000000a00 */
[----:B-1----:R-:W-:-:S09]  /*0230*/  ULEA UR4, UR5, UR4, 0x18 ;  /* 0x0000000405047291 */ /* 0x002fd2000f8ec0ff */
[----:B------:R-:W0:Y:S04]  /*0240*/  LDS R5, [UR4] ;  /* 0x00000004ff057984 */ /* 0x000e280008000800 */
[----:B0-----:R-:W-:Y:S01]  /*0250*/  STG.E desc[UR6][R2.64], R5 ;  /* 0x0000000502007986 */ /* 0x001fe2000c101906 */
[----:B------:R-:W-:Y:S05]  /*0260*/  EXIT ;  /* 0x000000000000794d */ /* 0x000fea0003800000 */
.L_x_5:
        /* <DEDUP_REMOVED lines=9> */
.L_x_10:


//--------------------- .text._Z9reductionPfi     --------------------------
	.section	.text._Z9reductionPfi,"ax",@progbits
	.align	128
        .global         _Z9reductionPfi
        .type           _Z9reductionPfi,@function
        .size           _Z9reductionPfi,(.L_x_11 - _Z9reductionPfi)
        .other          _Z9reductionPfi,@"STO_CUDA_ENTRY STV_DEFAULT"
_Z9reductionPfi:
.text._Z9reductionPfi:
[----:B------:R-:W-:Y:S01]  /*0000*/  LDC R1, c[0x0][0x37c] ;  /* 0x0000df00ff017b82 */ /* 0x000fe20000000800 */
[----:B------:R-:W0:Y:S07]  /*0010*/  S2R R5, SR_TID.X ;  /* 0x0000000000057919 */ /* 0x000e2e0000002100 */
[----:B------:R-:W0:Y:S01]  /*0020*/  S2UR UR4, SR_CTAID.X ;  /* 0x00000000000479c3 */ /* 0x000e220000002500 */
[----:B------:R-:W1:Y:S07]  /*0030*/  LDCU.64 UR6, c[0x0][0x358] ;  /* 0x00006b00ff0677ac */ /* 0x000e6e0008000a00 */
[----:B------:R-:W0:Y:S08]  /*0040*/  LDC R0, c[0x0][0x360] ;  /* 0x0000d800ff007b82 */ /* 0x000e300000000800 */
[----:B------:R-:W2:Y:S01]  /*0050*/  LDC.64 R2, c[0x0][0x380] ;  /* 0x0000e000ff027b82 */ /* 0x000ea20000000a00 */
[----:B0-----:R-:W-:-:S04]  /*0060*/  IMAD R5, R0, UR4, R5 ;  /* 0x0000000400057c24 */ /* 0x001fc8000f8e0205 */
[----:B--2---:R-:W-:-:S06]  /*0070*/  IMAD.WIDE R2, R5, 0x4, R2 ;  /* 0x0000000405027825 */ /* 0x004fcc00078e0202 */
[----:B-1----:R-:W2:Y:S01]  /*0080*/  LDG.E R2, desc[UR6][R2.64] ;  /* 0x0000000602027981 */ /* 0x002ea2000c1e1900 */
[----:B------:R-:W0:Y:S01]  /*0090*/  S2UR UR5, SR_CgaCtaId ;  /* 0x00000000000579c3 */ /* 0x000e220000008800 */
[----:B------:R-:W-:Y:S01]  /*00a0*/  UMOV UR4, 0x400 ;  /* 0x0000040000047882 */ /* 0x000fe20000000000 */
[----:B------:R-:W-:Y:S02]  /*00b0*/  ISETP.GE.U32.AND P1, PT, R0, 0x2, PT ;  /* 0x000000020000780c */ /* 0x000fe40003f26070 */
[----:B------:R-:W-:Y:S01]  /*00c0*/  ISETP.NE.AND P0, PT, R5, RZ, PT ;  /* 0x000000ff0500720c */ /* 0x000fe20003f05270 */
[----:B0-----:R-:W-:-:S06]  /*00d0*/  ULEA UR4, UR5, UR4, 0x18 ;  /* 0x0000000405047291 */ /* 0x001fcc000f8ec0ff */
[----:B------:R-:W-:-:S05]  /*00e0*/  LEA R7, R5, UR4, 0x2 ;  /* 0x0000000405077c11 */ /* 0x000fca000f8e10ff */
[----:B--2---:R0:W-:Y:S01]  /*00f0*/  STS [R7], R2 ;  /* 0x0000000207007388 */ /* 0x0041e20000000800 */
[----:B------:R-:W-:Y:S06]  /*0100*/  BAR.SYNC.DEFER_BLOCKING 0x0 ;  /* 0x0000000000007b1d */ /* 0x000fec0000010000 */
[----:B------:R-:W-:Y:S05]  /*0110*/  @!P1 BRA `(.L_x_6) ;  /* 0x00000000002c9947 */ /* 0x000fea0003800000 */
.L_x_7:
[----:B------:R-:W-:Y:S01]  /*0120*/  BAR.SYNC.DEFER_BLOCKING 0x0 ;  /* 0x0000000000007b1d */ /* 0x000fe20000010000 */
[----:B------:R-:W-:-:S04]  /*0130*/  SHF.R.U32.HI R6, RZ, 0x1, R0 ;  /* 0x00000001ff067819 */ /* 0x000fc80000011600 */
[----:B------:R-:W-:-:S13]  /*0140*/  ISETP.GE.U32.AND P1, PT, R5, R6, PT ;  /* 0x000000060500720c */ /* 0x000fda0003f26070 */
[----:B0-----:R-:W-:Y:S01]  /*0150*/  @!P1 IMAD R2, R6, 0x4, R7 ;  /* 0x0000000406029824 */ /* 0x001fe200078e0207 */
[----:B------:R-:W-:Y:S05]  /*0160*/  @!P1 LDS R3, [R7] ;  /* 0x0000000007039984 */ /* 0x000fea0000000800 */
[----:B------:R-:W0:Y:S02]  /*0170*/  @!P1 LDS R2, [R2] ;  /* 0x0000000002029984 */ /* 0x000e240000000800 */
[----:B0-----:R-:W-:-:S05]  /*0180*/  @!P1 FADD R4, R2, R3 ;  /* 0x0000000302049221 */ /* 0x001fca0000000000 */
[----:B------:R1:W-:Y:S01]  /*0190*/  @!P1 STS [R7], R4 ;  /* 0x0000000407009388 */ /* 0x0003e20000000800 */
[----:B------:R-:W-:Y:S01]  /*01a0*/  ISETP.GT.U32.AND P1, PT, R0, 0x3, PT ;  /* 0x000000030000780c */ /* 0x000fe20003f24070 */
[----:B------:R-:W-:-:S12]  /*01b0*/  IMAD.MOV.U32 R0, RZ, RZ, R6 ;  /* 0x000000ffff007224 */ /* 0x000fd800078e0006 */
[----:B-1----:R-:W-:Y:S05]  /*01c0*/  @P1 BRA `(.L_x_7) ;  /* 0xfffffffc00d41947 */ /* 0x002fea000383ffff */
.L_x_6:
        /* <DEDUP_REMOVED lines=8> */
.L_x_8:
        /* <DEDUP_REMOVED lines=11> */
.L_x_11:


//--------------------- .nv.shared._Z14reduction_morePfiS_ --------------------------
	.section	.nv.shared._Z14reduction_morePfiS_,"aw",@nobits
	.sectionflags	@""
	.align	4
.nv.shared._Z14reduction_morePfiS_:
	.zero		3072


//--------------------- .nv.shared.reserved.0     --------------------------
	.section	.nv.shared.reserved.0,"aw",@nobits
	.weak		__nv_reservedSMEM_offset_0_alias
	.size		__nv_reservedSMEM_offset_0_alias, 0, 64
	.other		__nv_reservedSMEM_offset_0_alias,@"STO_CUDA_RESERVED_SHARED STV_DEFAULT"
__nv_reservedSMEM_offset_0_alias:
	.zero		0
	.zero		64


//--------------------- .nv.shared._Z14reduction_lessPfi --------------------------
	.section	.nv.shared._Z14reduction_lessPfi,"aw",@nobits
	.sectionflags	@""
	.align	4
.nv.shared._Z14reduction_lessPfi:
	.zero		3072


//--------------------- .nv.shared._Z9reductionPfi --------------------------
	.section	.nv.shared._Z9reductionPfi,"aw",@nobits
	.sectionflags	@""
	.align	4
.nv.shared._Z9reductionPfi:
	.zero		3072


//--------------------- .nv.constant0._Z14reduction_morePfiS_ --------------------------
	.section	.nv.constant0._Z14reduction_morePfiS_,"a",@progbits
	.sectionflags	@""
	.align	4
.nv.constant0._Z14reduction_morePfiS_:
	.zero		920


//--------------------- .nv.constant0._Z14reduction_lessPfi --------------------------
	.section	.nv.constant0._Z14reduction_lessPfi,"a",@progbits
	.sectionflags	@""
	.align	4
.nv.constant0._Z14reduction_lessPfi:
	.zero		908


//--------------------- .nv.constant0._Z9reductionPfi --------------------------
	.section	.nv.constant0._Z9reductionPfi,"a",@progbits
	.sectionflags	@""
	.align	4
.nv.constant0._Z9reductionPfi:
	.zero		908


//--------------------- SYMBOLS --------------------------

	.type		.nv.reservedSmem.offset0,@object
	.size		.nv.reservedSmem.offset0,0x4
	.type		.nv.reservedSmem.cap,@object
	.size		.nv.reservedSmem.cap,0x4
